	.headerflags	@"EF_CUDA_TEXMODE_UNIFIED EF_CUDA_64BIT_ADDRESS EF_CUDA_ACCELERATORS EF_CUDA_SM90 EF_CUDA_VIRTUAL_SM(EF_CUDA_SM90)"
	.elftype	@"ET_EXEC"


//--------------------- .nv.info                  --------------------------
	.section	.nv.info,"",@"SHT_CUDA_INFO"
	.align	4


	//----- nvinfo : EIATTR_REGCOUNT
	.align		4
        /*0000*/ 	.byte	0x04, 0x2f
        /*0002*/ 	.short	(.L_1 - .L_0)
	.align		4
.L_0:
        /*0004*/ 	.word	index@(triton_poi_fused_add_46)
        /*0008*/ 	.word	0x00000012


	//----- nvinfo : EIATTR_MIN_STACK_SIZE
	.align		4
.L_1:
        /*000c*/ 	.byte	0x04, 0x12
        /*000e*/ 	.short	(.L_3 - .L_2)
	.align		4
.L_2:
        /*0010*/ 	.word	index@(triton_poi_fused_add_46)
        /*0014*/ 	.word	0x00000000


	//----- nvinfo : EIATTR_FRAME_SIZE
	.align		4
.L_3:
        /*0018*/ 	.byte	0x04, 0x11
        /*001a*/ 	.short	(.L_5 - .L_4)
	.align		4
.L_4:
        /*001c*/ 	.word	index@(triton_poi_fused_add_46)
        /*0020*/ 	.word	0x00000000


	//----- nvinfo : EIATTR_MIN_STACK_SIZE
	.align		4
.L_5:
        /*0024*/ 	.byte	0x04, 0x12
        /*0026*/ 	.short	(.L_7 - .L_6)
	.align		4
.L_6:
        /*0028*/ 	.word	index@(triton_poi_fused_add_46)
        /*002c*/ 	.word	0x00000000
.L_7:


//--------------------- .nv.info.triton_poi_fused_add_46 --------------------------
	.section	.nv.info.triton_poi_fused_add_46,"",@"SHT_CUDA_INFO"
	.sectionflags	@""
	.align	4


	//----- nvinfo : EIATTR_CUDA_API_VERSION
	.align		4
        /*0000*/ 	.byte	0x04, 0x37
        /*0002*/ 	.short	(.L_9 - .L_8)
.L_8:
        /*0004*/ 	.word	0x0000007c


	//----- nvinfo : EIATTR_KPARAM_INFO
	.align		4
.L_9:
        /*0008*/ 	.byte	0x04, 0x17
        /*000a*/ 	.short	(.L_11 - .L_10)
.L_10:
        /*000c*/ 	.word	0x00000000
        /*0010*/ 	.short	0x0005
        /*0012*/ 	.short	0x0028
        /*0014*/ 	.byte	0x00, 0xf0, 0x11, 0x00


	//----- nvinfo : EIATTR_KPARAM_INFO
	.align		4
.L_11:
        /*0018*/ 	.byte	0x04, 0x17
        /*001a*/ 	.short	(.L_13 - .L_12)
.L_12:
        /*001c*/ 	.word	0x00000000
        /*0020*/ 	.short	0x0004
        /*0022*/ 	.short	0x0020
        /*0024*/ 	.byte	0x00, 0xf4, 0x21, 0x00


	//----- nvinfo : EIATTR_KPARAM_INFO
	.align		4
.L_13:
        /*0028*/ 	.byte	0x04, 0x17
        /*002a*/ 	.short	(.L_15 - .L_14)
.L_14:
        /*002c*/ 	.word	0x00000000
        /*0030*/ 	.short	0x0003
        /*0032*/ 	.short	0x0018
        /*0034*/ 	.byte	0x00, 0xf4, 0x21, 0x00


	//----- nvinfo : EIATTR_KPARAM_INFO
	.align		4
.L_15:
        /*0038*/ 	.byte	0x04, 0x17
        /*003a*/ 	.short	(.L_17 - .L_16)
.L_16:
        /*003c*/ 	.word	0x00000000
        /*0040*/ 	.short	0x0002
        /*0042*/ 	.short	0x0010
        /*0044*/ 	.byte	0x00, 0xf4, 0x21, 0x00


	//----- nvinfo : EIATTR_KPARAM_INFO
	.align		4
.L_17:
        /*0048*/ 	.byte	0x04, 0x17
        /*004a*/ 	.short	(.L_19 - .L_18)
.L_18:
        /*004c*/ 	.word	0x00000000
        /*0050*/ 	.short	0x0001
        /*0052*/ 	.short	0x0008
        /*0054*/ 	.byte	0x00, 0xf4, 0x21, 0x00


	//----- nvinfo : EIATTR_KPARAM_INFO
	.align		4
.L_19:
        /*0058*/ 	.byte	0x04, 0x17
        /*005a*/ 	.short	(.L_21 - .L_20)
.L_20:
        /*005c*/ 	.word	0x00000000
        /*0060*/ 	.short	0x0000
        /*0062*/ 	.short	0x0000
        /*0064*/ 	.byte	0x00, 0xf4, 0x21, 0x00


	//----- nvinfo : EIATTR_SPARSE_MMA_MASK
	.align		4
.L_21:
        /*0068*/ 	.byte	0x03, 0x50
        /*006a*/ 	.short	0x0000


	//----- nvinfo : EIATTR_MAXREG_COUNT
	.align		4
        /*006c*/ 	.byte	0x03, 0x1b
        /*006e*/ 	.short	0x00ff


	//----- nvinfo : EIATTR_EXIT_INSTR_OFFSETS
	.align		4
        /*0070*/ 	.byte	0x04, 0x1c
        /*0072*/ 	.short	(.L_23 - .L_22)


	//   ....[0]....
.L_22:
        /*0074*/ 	.word	0x00000250


	//----- nvinfo : EIATTR_REQNTID
	.align		4
.L_23:
        /*0078*/ 	.byte	0x04, 0x10
        /*007a*/ 	.short	(.L_25 - .L_24)
.L_24:
        /*007c*/ 	.word	0x00000080
        /*0080*/ 	.word	0x00000001
        /*0084*/ 	.word	0x00000001


	//----- nvinfo : EIATTR_CBANK_PARAM_SIZE
	.align		4
.L_25:
        /*0088*/ 	.byte	0x03, 0x19
        /*008a*/ 	.short	0x002c


	//----- nvinfo : EIATTR_PARAM_CBANK
	.align		4
        /*008c*/ 	.byte	0x04, 0x0a
        /*008e*/ 	.short	(.L_27 - .L_26)
	.align		4
.L_26:
        /*0090*/ 	.word	index@(.nv.constant0.triton_poi_fused_add_46)
        /*0094*/ 	.short	0x0210
        /*0096*/ 	.short	0x002c


	//----- nvinfo : EIATTR_SW_WAR
	.align		4
.L_27:
        /*0098*/ 	.byte	0x04, 0x36
        /*009a*/ 	.short	(.L_29 - .L_28)
.L_28:
        /*009c*/ 	.word	0x00000008
.L_29:


//--------------------- .nv.callgraph             --------------------------
	.section	.nv.callgraph,"",@"SHT_CUDA_CALLGRAPH"
	.align	4
	.sectionentsize	8
	.align		4
        /*0000*/ 	.word	0x00000000
	.align		4
        /*0004*/ 	.word	0xffffffff
	.align		4
        /*0008*/ 	.word	0x00000000
	.align		4
        /*000c*/ 	.word	0xfffffffe
	.align		4
        /*0010*/ 	.word	0x00000000
	.align		4
        /*0014*/ 	.word	0xfffffffd
	.align		4
        /*0018*/ 	.word	0x00000000
	.align		4
        /*001c*/ 	.word	0xfffffffc


//--------------------- .text.triton_poi_fused_add_46 --------------------------
	.section	.text.triton_poi_fused_add_46,"ax",@progbits
	.align	128
        .global         triton_poi_fused_add_46
        .type           triton_poi_fused_add_46,@function
        .size           triton_poi_fused_add_46,(.L_x_1 - triton_poi_fused_add_46)
        .other          triton_poi_fused_add_46,@"STO_CUDA_ENTRY STV_DEFAULT"
triton_poi_fused_add_46:
.text.triton_poi_fused_add_46:
[----:B------:R-:W-:Y:S01]  /*0000*/  LDC R1, c[0x0][0x28] ;  /* 0x00000a00ff017b82 */ /* 0x000fe20000000800 */
[----:B------:R-:W1:Y:S07]  /*0010*/  S2R R0, SR_TID.X ;  /* 0x0000000000007919 */ /* 0x000e6e0000002100 */
[----:B------:R-:W2:Y:S01]  /*0020*/  LDC.64 R6, c[0x0][0x210] ;  /* 0x00008400ff067b82 */ /* 0x000ea20000000a00 */
[----:B------:R-:W-:Y:S01]  /*0030*/  ULDC.64 UR4, c[0x0][0x208] ;  /* 0x0000820000047ab9 */ /* 0x000fe20000000a00 */
[----:B------:R-:W3:Y:S06]  /*0040*/  S2R R5, SR_CTAID.X ;  /* 0x0000000000057919 */ /* 0x000eec0000002500 */
[----:B------:R-:W4:Y:S08]  /*0050*/  LDC.64 R8, c[0x0][0x218] ;  /* 0x00008600ff087b82 */ /* 0x000f300000000a00 */
[----:B------:R-:W5:Y:S01]  /*0060*/  LDC.64 R10, c[0x0][0x220] ;  /* 0x00008800ff0a7b82 */ /* 0x000f620000000a00 */
[----:B-1----:R-:W-:-:S02]  /*0070*/  SHF.L.U32 R0, R0, 0x1, RZ ;  /* 0x0000000100007819 */ /* 0x002fc400000006ff */
[----:B---3--:R-:W-:Y:S02]  /*0080*/  SHF.R.S32.HI R3, RZ, 0x17, R5 ;  /* 0x00000017ff037819 */ /* 0x008fe40000011405 */
[----:B------:R-:W-:Y:S02]  /*0090*/  LOP3.LUT R0, R0, 0xfe, RZ, 0xc0, !PT ;  /* 0x000000fe00007812 */ /* 0x000fe400078ec0ff */
[----:B------:R-:W-:Y:S02]  /*00a0*/  SGXT R3, R3, 0x1 ;  /* 0x000000010303781a */ /* 0x000fe40000000200 */
[----:B------:R-:W-:-:S04]  /*00b0*/  LEA R0, R5, R0, 0x8 ;  /* 0x0000000005007211 */ /* 0x000fc800078e40ff */
[----:B------:R-:W-:Y:S02]  /*00c0*/  LEA.HI R4, R3, R0, RZ, 0xe ;  /* 0x0000000003047211 */ /* 0x000fe400078f70ff */
[----:B------:R-:W1:Y:S02]  /*00d0*/  LDC.64 R2, c[0x0][0x228] ;  /* 0x00008a00ff027b82 */ /* 0x000e640000000a00 */
[----:B------:R-:W-:-:S04]  /*00e0*/  LOP3.LUT R5, R4, 0xffffc000, RZ, 0xc0, !PT ;  /* 0xffffc00004057812 */ /* 0x000fc800078ec0ff */
[----:B------:R-:W-:Y:S02]  /*00f0*/  IADD3 R5, R0, -R5, RZ ;  /* 0x8000000500057210 */ /* 0x000fe40007ffe0ff */
[----:B------:R-:W-:-:S05]  /*0100*/  SHF.R.S32.HI R0, RZ, 0xe, R4 ;  /* 0x0000000eff007819 */ /* 0x000fca0000011404 */
[----:B------:R-:W-:-:S04]  /*0110*/  IMAD R13, R0, 0x5980, R5 ;  /* 0x00005980000d7824 */ /* 0x000fc800078e0205 */
[----:B------:R-:W-:Y:S02]  /*0120*/  IMAD R5, R0, -0x1800, R13 ;  /* 0xffffe80000057824 */ /* 0x000fe400078e020d */
[----:B--2---:R-:W-:Y:S02]  /*0130*/  IMAD.WIDE R6, R13, 0x4, R6 ;  /* 0x000000040d067825 */ /* 0x004fe400078e0206 */
[----:B------:R-:W2:Y:S02]  /*0140*/  LDC.64 R12, c[0x0][0x230] ;  /* 0x00008c00ff0c7b82 */ /* 0x000ea40000000a00 */
[C---:B----4-:R-:W-:Y:S02]  /*0150*/  IMAD.WIDE R8, R5.reuse, 0x4, R8 ;  /* 0x0000000405087825 */ /* 0x050fe400078e0208 */
[----:B------:R-:W3:Y:S02]  /*0160*/  LDG.E.64 R6, desc[UR4][R6.64] ;  /* 0x0000000406067981 */ /* 0x000ee4000c1e1b00 */
[----:B-----5:R-:W-:-:S02]  /*0170*/  IMAD.WIDE R10, R5, 0x4, R10 ;  /* 0x00000004050a7825 */ /* 0x020fc400078e020a */
[----:B------:R-:W3:Y:S02]  /*0180*/  LDG.E.64 R8, desc[UR4][R8.64] ;  /* 0x0000000408087981 */ /* 0x000ee4000c1e1b00 */
[----:B-1----:R-:W-:Y:S02]  /*0190*/  IMAD.WIDE R2, R5, 0x4, R2 ;  /* 0x0000000405027825 */ /* 0x002fe400078e0202 */
[----:B------:R-:W4:Y:S04]  /*01a0*/  LDG.E.64 R10, desc[UR4][R10.64] ;  /* 0x000000040a0a7981 */ /* 0x000f28000c1e1b00 */
[----:B------:R-:W5:Y:S01]  /*01b0*/  LDG.E.64 R2, desc[UR4][R2.64] ;  /* 0x0000000402027981 */ /* 0x000f62000c1e1b00 */
[----:B------:R-:W-:Y:S02]  /*01c0*/  IMAD R5, R0, 0x1c80, R5 ;  /* 0x00001c8000057824 */ /* 0x000fe400078e0205 */
[----:B---3--:R-:W-:Y:S01]  /*01d0*/  FADD R15, R6, R8 ;  /* 0x00000008060f7221 */ /* 0x008fe20000000000 */
[----:B------:R-:W-:-:S03]  /*01e0*/  FADD R4, R7, R9 ;  /* 0x0000000907047221 */ /* 0x000fc60000000000 */
[----:B----4-:R-:W-:Y:S01]  /*01f0*/  FADD R15, R10, R15 ;  /* 0x0000000f0a0f7221 */ /* 0x010fe20000000000 */
[----:B------:R-:W-:Y:S01]  /*0200*/  FADD R0, R11, R4 ;  /* 0x000000040b007221 */ /* 0x000fe20000000000 */
[----:B--2---:R-:W-:-:S04]  /*0210*/  IMAD.WIDE R4, R5, 0x4, R12 ;  /* 0x0000000405047825 */ /* 0x004fc800078e020c */
[----:B-----5:R-:W-:Y:S01]  /*0220*/  FADD R6, R2, R15 ;  /* 0x0000000f02067221 */ /* 0x020fe20000000000 */
[----:B------:R-:W-:-:S05]  /*0230*/  FADD R7, R3, R0 ;  /* 0x0000000003077221 */ /* 0x000fca0000000000 */
[----:B------:R-:W-:Y:S01]  /*0240*/  STG.E.64 desc[UR4][R4.64], R6 ;  /* 0x0000000604007986 */ /* 0x000fe2000c101b04 */
[----:B------:R-:W-:Y:S05]  /*0250*/  EXIT ;  /* 0x000000000000794d */ /* 0x000fea0003800000 */
.L_x_0:
[----:B------:R-:W-:-:S00]  /*0260*/  BRA `(.L_x_0) ;  /* 0xfffffffc00fc7947 */ /* 0x000fc0000383ffff */
[----:B------:R-:W-:-:S00]  /*0270*/  NOP ;  /* 0x0000000000007918 */ /* 0x000fc00000000000 */
        /* <DEDUP_REMOVED lines=8> */
.L_x_1:


//--------------------- .nv.constant0.triton_poi_fused_add_46 --------------------------
	.section	.nv.constant0.triton_poi_fused_add_46,"a",@progbits
	.sectionflags	@""
	.align	4
.nv.constant0.triton_poi_fused_add_46:
	.zero		572
